//
// Generated by NVIDIA NVVM Compiler
//
// Compiler Build ID: CL-36424714
// Cuda compilation tools, release 13.0, V13.0.88
// Based on NVVM 20.0.0
//

.version 9.0
.target sm_100
.address_size 64

	// .globl	_Z11calc_kerneliPii

.visible .entry _Z11calc_kerneliPii(
	.param .u32 _Z11calc_kerneliPii_param_0,
	.param .u64 .ptr .align 1 _Z11calc_kerneliPii_param_1,
	.param .u32 _Z11calc_kerneliPii_param_2
)
{
	.reg .b32 	%r<7>;
	.reg .b64 	%rd<5>;

	ld.param.u32 	%r1, [_Z11calc_kerneliPii_param_0];
	ld.param.u64 	%rd1, [_Z11calc_kerneliPii_param_1];
	ld.param.u32 	%r2, [_Z11calc_kerneliPii_param_2];
	cvta.to.global.u64 	%rd2, %rd1;
	mov.u32 	%r3, %tid.x;
	mov.u32 	%r4, %ctaid.x;
	mad.lo.s32 	%r5, %r1, %r3, %r4;
	mad.lo.s32 	%r6, %r2, %r4, %r3;
	mul.wide.s32 	%rd3, %r6, 4;
	add.s64 	%rd4, %rd2, %rd3;
	st.global.u32 	[%rd4], %r5;
	ret;

}


// ===== COMPILED SASS (sm_100) =====

	.target	sm_100

	.elftype	@"ET_EXEC"


//--------------------- .note.nv.tkinfo           --------------------------
	.section	.note.nv.tkinfo,"",@"SHT_NOTE"
	.sectionflags	@"SHF_NOTE_NV_TKINFO"
	.tkinfo
        /*0018*/ 	.word	0x00000002
        /*0030*/ 	.string	""
        /*0030*/ 	.string	"ptxas"
        /*0030*/ 	.string	"Cuda compilation tools, release 13.0, V13.0.88"
        /*0030*/ 	.string	"Build cuda_13.0.r13.0/compiler.36424714_0"
        /*0030*/ 	.string	"-arch sm_100 -m 64 "



//--------------------- .note.nv.cuinfo           --------------------------
	.section	.note.nv.cuinfo,"",@"SHT_NOTE"
	.sectionflags	@"SHF_NOTE_NV_CUINFO"
        /*0018*/ 	.short	0x0002
        /*001a*/ 	.short	0x0064
        /*001c*/ 	.short	0x0082
	.zero		2


//--------------------- .nv.info                  --------------------------
	.section	.nv.info,"",@"SHT_CUDA_INFO"
	.align	4


	//----- nvinfo : EIATTR_REGCOUNT
	.align		4
        /*0000*/ 	.byte	0x04, 0x2f
        /*0002*/ 	.short	(.L_1 - .L_0)
	.align		4
.L_0:
        /*0004*/ 	.word	index@(_Z11calc_kerneliPii)
        /*0008*/ 	.word	0x0000000a


	//----- nvinfo : EIATTR_FRAME_SIZE
	.align		4
.L_1:
        /*000c*/ 	.byte	0x04, 0x11
        /*000e*/ 	.short	(.L_3 - .L_2)
	.align		4
.L_2:
        /*0010*/ 	.word	index@(_Z11calc_kerneliPii)
        /*0014*/ 	.word	0x00000000


	//----- nvinfo : EIATTR_MIN_STACK_SIZE
	.align		4
.L_3:
        /*0018*/ 	.byte	0x04, 0x12
        /*001a*/ 	.short	(.L_5 - .L_4)
	.align		4
.L_4:
        /*001c*/ 	.word	index@(_Z11calc_kerneliPii)
        /*0020*/ 	.word	0x00000000
.L_5:


//--------------------- .nv.compat                --------------------------
	.section	.nv.compat,"",@"SHT_CUDA_COMPAT_INFO"
	.align	4
        /*0000*/ 	.byte	0x02, 0x09, 0x00, 0x00, 0x02, 0x02, 0x01, 0x00, 0x02, 0x05, 0x05, 0x00, 0x03, 0x07, 0x01, 0x01
        /*0010*/ 	.byte	0x02, 0x03, 0x00, 0x00, 0x02, 0x06, 0x01, 0x00, 0x04, 0x0b, 0x08, 0x00, 0x09, 0x00, 0x00, 0x00
        /*0020*/ 	.byte	0x00, 0x00, 0x00, 0x00


//--------------------- .nv.info._Z11calc_kerneliPii --------------------------
	.section	.nv.info._Z11calc_kerneliPii,"",@"SHT_CUDA_INFO"
	.sectionflags	@""
	.align	4


	//----- nvinfo : EIATTR_CUDA_API_VERSION
	.align		4
        /*0000*/ 	.byte	0x04, 0x37
        /*0002*/ 	.short	(.L_7 - .L_6)
.L_6:
        /*0004*/ 	.word	0x00000082


	//----- nvinfo : EIATTR_KPARAM_INFO
	.align		4
.L_7:
        /*0008*/ 	.byte	0x04, 0x17
        /*000a*/ 	.short	(.L_9 - .L_8)
.L_8:
        /*000c*/ 	.word	0x00000000
        /*0010*/ 	.short	0x0002
        /*0012*/ 	.short	0x0010
        /*0014*/ 	.byte	0x00, 0xf0, 0x11, 0x00


	//----- nvinfo : EIATTR_KPARAM_INFO
	.align		4
.L_9:
        /*0018*/ 	.byte	0x04, 0x17
        /*001a*/ 	.short	(.L_11 - .L_10)
.L_10:
        /*001c*/ 	.word	0x00000000
        /*0020*/ 	.short	0x0001
        /*0022*/ 	.short	0x0008
        /*0024*/ 	.byte	0x00, 0xf5, 0x21, 0x00


	//----- nvinfo : EIATTR_KPARAM_INFO
	.align		4
.L_11:
        /*0028*/ 	.byte	0x04, 0x17
        /*002a*/ 	.short	(.L_13 - .L_12)
.L_12:
        /*002c*/ 	.word	0x00000000
        /*0030*/ 	.short	0x0000
        /*0032*/ 	.short	0x0000
        /*0034*/ 	.byte	0x00, 0xf0, 0x11, 0x00


	//----- nvinfo : EIATTR_SPARSE_MMA_MASK
	.align		4
.L_13:
        /*0038*/ 	.byte	0x03, 0x50
        /*003a*/ 	.short	0x0000


	//----- nvinfo : EIATTR_MAXREG_COUNT
	.align		4
        /*003c*/ 	.byte	0x03, 0x1b
        /*003e*/ 	.short	0x00ff


	//----- nvinfo : EIATTR_MERCURY_ISA_VERSION
	.align		4
        /*0040*/ 	.byte	0x03, 0x5f
        /*0042*/ 	.short	0x0101


	//----- nvinfo : EIATTR_VRC_CTA_INIT_COUNT
	.align		4
        /*0044*/ 	.byte	0x02, 0x4a
	.zero		1
	.zero		1


	//----- nvinfo : EIATTR_EXIT_INSTR_OFFSETS
	.align		4
        /*0048*/ 	.byte	0x04, 0x1c
        /*004a*/ 	.short	(.L_15 - .L_14)


	//   ....[0]....
.L_14:
        /*004c*/ 	.word	0x000000b0


	//----- nvinfo : EIATTR_CBANK_PARAM_SIZE
	.align		4
.L_15:
        /*0050*/ 	.byte	0x03, 0x19
        /*0052*/ 	.short	0x0014


	//----- nvinfo : EIATTR_PARAM_CBANK
	.align		4
        /*0054*/ 	.byte	0x04, 0x0a
        /*0056*/ 	.short	(.L_17 - .L_16)
	.align		4
.L_16:
        /*0058*/ 	.word	index@(.nv.constant0._Z11calc_kerneliPii)
        /*005c*/ 	.short	0x0380
        /*005e*/ 	.short	0x0014


	//----- nvinfo : EIATTR_SW_WAR
	.align		4
.L_17:
        /*0060*/ 	.byte	0x04, 0x36
        /*0062*/ 	.short	(.L_19 - .L_18)
.L_18:
        /*0064*/ 	.word	0x00000008
.L_19:


//--------------------- .nv.callgraph             --------------------------
	.section	.nv.callgraph,"",@"SHT_CUDA_CALLGRAPH"
	.align	4
	.sectionentsize	8
	.align		4
        /*0000*/ 	.word	0x00000000
	.align		4
        /*0004*/ 	.word	0xffffffff
	.align		4
        /*0008*/ 	.word	0x00000000
	.align		4
        /*000c*/ 	.word	0xfffffffe
	.align		4
        /*0010*/ 	.word	0x00000000
	.align		4
        /*0014*/ 	.word	0xfffffffd
	.align		4
        /*0018*/ 	.word	0x00000000
	.align		4
        /*001c*/ 	.word	0xfffffffc


//--------------------- .text._Z11calc_kerneliPii --------------------------
	.section	.text._Z11calc_kerneliPii,"ax",@progbits
	.align	128
        .global         _Z11calc_kerneliPii
        .type           _Z11calc_kerneliPii,@function
        .size           _Z11calc_kerneliPii,(.L_x_1 - _Z11calc_kerneliPii)
        .other          _Z11calc_kerneliPii,@"STO_CUDA_ENTRY STV_DEFAULT"
_Z11calc_kerneliPii:
.text._Z11calc_kerneliPii:
[----:B------:R-:W-:Y:S01]  /*0000*/  LDC R1, c[0x0][0x37c] ;  /* 0x0000df00ff017b82 */ /* 0x000fe20000000800 */
[----:B------:R-:W0:Y:S07]  /*0010*/  S2R R5, SR_TID.X ;  /* 0x0000000000057919 */ /* 0x000e2e0000002100 */
[----:B------:R-:W0:Y:S01]  /*0020*/  S2UR UR6, SR_CTAID.X ;  /* 0x00000000000679c3 */ /* 0x000e220000002500 */
[----:B------:R-:W1:Y:S07]  /*0030*/  LDCU.64 UR4, c[0x0][0x358] ;  /* 0x00006b00ff0477ac */ /* 0x000e6e0008000a00 */
[----:B------:R-:W0:Y:S08]  /*0040*/  LDC R4, c[0x0][0x390] ;  /* 0x0000e400ff047b82 */ /* 0x000e300000000800 */
[----:B------:R-:W2:Y:S08]  /*0050*/  LDC R0, c[0x0][0x380] ;  /* 0x0000e000ff007b82 */ /* 0x000eb00000000800 */
[----:B------:R-:W3:Y:S01]  /*0060*/  LDC.64 R2, c[0x0][0x388] ;  /* 0x0000e200ff027b82 */ /* 0x000ee20000000a00 */
[----:B0-----:R-:W-:-:S02]  /*0070*/  IMAD R7, R4, UR6, R5 ;  /* 0x0000000604077c24 */ /* 0x001fc4000f8e0205 */
[----:B--2---:R-:W-:Y:S02]  /*0080*/  IMAD R5, R5, R0, UR6 ;  /* 0x0000000605057e24 */ /* 0x004fe4000f8e0200 */
[----:B---3--:R-:W-:-:S05]  /*0090*/  IMAD.WIDE R2, R7, 0x4, R2 ;  /* 0x0000000407027825 */ /* 0x008fca00078e0202 */
[----:B-1----:R-:W-:Y:S01]  /*00a0*/  STG.E desc[UR4][R2.64], R5 ;  /* 0x0000000502007986 */ /* 0x002fe2000c101904 */
[----:B------:R-:W-:Y:S05]  /*00b0*/  EXIT ;  /* 0x000000000000794d */ /* 0x000fea0003800000 */
.L_x_0:
[----:B------:R-:W-:-:S00]  /*00c0*/  BRA `(.L_x_0) ;  /* 0xfffffffc00fc7947 */ /* 0x000fc0000383ffff */
[----:B------:R-:W-:-:S00]  /*00d0*/  NOP ;  /* 0x0000000000007918 */ /* 0x000fc00000000000 */
        /* <DEDUP_REMOVED lines=10> */
.L_x_1:


//--------------------- .nv.shared.reserved.0     --------------------------
	.section	.nv.shared.reserved.0,"aw",@nobits
	.weak		__nv_reservedSMEM_offset_0_alias
	.size		__nv_reservedSMEM_offset_0_alias, 0, 64
	.other		__nv_reservedSMEM_offset_0_alias,@"STO_CUDA_RESERVED_SHARED STV_DEFAULT"
__nv_reservedSMEM_offset_0_alias:
	.zero		0
	.zero		64


//--------------------- .nv.constant0._Z11calc_kerneliPii --------------------------
	.section	.nv.constant0._Z11calc_kerneliPii,"a",@progbits
	.sectionflags	@""
	.align	4
.nv.constant0._Z11calc_kerneliPii:
	.zero		916


//--------------------- SYMBOLS --------------------------

	.type		.nv.reservedSmem.offset0,@object
	.size		.nv.reservedSmem.offset0,0x4
